//
// Generated by NVIDIA NVVM Compiler
//
// Compiler Build ID: CL-36424714
// Cuda compilation tools, release 13.0, V13.0.88
// Based on NVVM 20.0.0
//

.version 9.0
.target sm_100
.address_size 64

	// .globl	_Z8mykernelPfPKfii

.visible .entry _Z8mykernelPfPKfii(
	.param .u64 .ptr .align 1 _Z8mykernelPfPKfii_param_0,
	.param .u64 .ptr .align 1 _Z8mykernelPfPKfii_param_1,
	.param .u32 _Z8mykernelPfPKfii_param_2,
	.param .u32 _Z8mykernelPfPKfii_param_3
)
{
	.reg .pred 	%p<13>;
	.reg .b32 	%r<41>;
	.reg .b32 	%f<50>;
	.reg .b64 	%rd<37>;
	.reg .b64 	%fd<52>;

	ld.param.u64 	%rd6, [_Z8mykernelPfPKfii_param_0];
	ld.param.u64 	%rd7, [_Z8mykernelPfPKfii_param_1];
	ld.param.u32 	%r18, [_Z8mykernelPfPKfii_param_2];
	ld.param.u32 	%r19, [_Z8mykernelPfPKfii_param_3];
	cvta.to.global.u64 	%rd1, %rd7;
	mov.u32 	%r20, %tid.x;
	mov.u32 	%r21, %ctaid.x;
	mov.u32 	%r22, %ntid.x;
	mad.lo.s32 	%r1, %r21, %r22, %r20;
	mov.u32 	%r23, %tid.y;
	mov.u32 	%r24, %ctaid.y;
	mov.u32 	%r25, %ntid.y;
	mad.lo.s32 	%r2, %r24, %r25, %r23;
	max.s32 	%r26, %r1, %r2;
	setp.ge.s32 	%p1, %r26, %r19;
	setp.gt.s32 	%p2, %r2, %r1;
	or.pred  	%p3, %p2, %p1;
	@%p3 bra 	$L__BB0_15;
	setp.lt.s32 	%p4, %r18, 1;
	mov.f32 	%f49, 0f00000000;
	@%p4 bra 	$L__BB0_14;
	mul.lo.s32 	%r3, %r18, %r1;
	mul.lo.s32 	%r4, %r18, %r2;
	and.b32  	%r5, %r18, 7;
	setp.lt.u32 	%p5, %r18, 8;
	mov.f64 	%fd51, 0d0000000000000000;
	mov.b32 	%r39, 0;
	@%p5 bra 	$L__BB0_5;
	and.b32  	%r39, %r18, 2147483640;
	neg.s32 	%r37, %r39;
	add.s64 	%rd2, %rd1, 16;
	mul.wide.u32 	%rd8, %r4, 4;
	add.s64 	%rd36, %rd2, %rd8;
	mov.f64 	%fd51, 0d0000000000000000;
	mov.u32 	%r36, %r3;
$L__BB0_4:
	.pragma "nounroll";
	mul.wide.s32 	%rd9, %r36, 4;
	add.s64 	%rd10, %rd2, %rd9;
	ld.global.f32 	%f4, [%rd10+-16];
	ld.global.f32 	%f5, [%rd36+-16];
	mul.f32 	%f6, %f4, %f5;
	cvt.f64.f32 	%fd16, %f6;
	add.f64 	%fd17, %fd51, %fd16;
	ld.global.f32 	%f7, [%rd10+-12];
	ld.global.f32 	%f8, [%rd36+-12];
	mul.f32 	%f9, %f7, %f8;
	cvt.f64.f32 	%fd18, %f9;
	add.f64 	%fd19, %fd17, %fd18;
	ld.global.f32 	%f10, [%rd10+-8];
	ld.global.f32 	%f11, [%rd36+-8];
	mul.f32 	%f12, %f10, %f11;
	cvt.f64.f32 	%fd20, %f12;
	add.f64 	%fd21, %fd19, %fd20;
	ld.global.f32 	%f13, [%rd10+-4];
	ld.global.f32 	%f14, [%rd36+-4];
	mul.f32 	%f15, %f13, %f14;
	cvt.f64.f32 	%fd22, %f15;
	add.f64 	%fd23, %fd21, %fd22;
	ld.global.f32 	%f16, [%rd10];
	ld.global.f32 	%f17, [%rd36];
	mul.f32 	%f18, %f16, %f17;
	cvt.f64.f32 	%fd24, %f18;
	add.f64 	%fd25, %fd23, %fd24;
	ld.global.f32 	%f19, [%rd10+4];
	ld.global.f32 	%f20, [%rd36+4];
	mul.f32 	%f21, %f19, %f20;
	cvt.f64.f32 	%fd26, %f21;
	add.f64 	%fd27, %fd25, %fd26;
	ld.global.f32 	%f22, [%rd10+8];
	ld.global.f32 	%f23, [%rd36+8];
	mul.f32 	%f24, %f22, %f23;
	cvt.f64.f32 	%fd28, %f24;
	add.f64 	%fd29, %fd27, %fd28;
	ld.global.f32 	%f25, [%rd10+12];
	ld.global.f32 	%f26, [%rd36+12];
	mul.f32 	%f27, %f25, %f26;
	cvt.f64.f32 	%fd30, %f27;
	add.f64 	%fd51, %fd29, %fd30;
	add.s32 	%r37, %r37, 8;
	add.s32 	%r36, %r36, 8;
	add.s64 	%rd36, %rd36, 32;
	setp.ne.s32 	%p6, %r37, 0;
	@%p6 bra 	$L__BB0_4;
$L__BB0_5:
	setp.eq.s32 	%p7, %r5, 0;
	@%p7 bra 	$L__BB0_13;
	and.b32  	%r13, %r18, 3;
	setp.lt.u32 	%p8, %r5, 4;
	@%p8 bra 	$L__BB0_8;
	add.s32 	%r28, %r39, %r3;
	mul.wide.s32 	%rd11, %r28, 4;
	add.s64 	%rd12, %rd1, %rd11;
	ld.global.f32 	%f28, [%rd12];
	add.s32 	%r29, %r39, %r4;
	mul.wide.u32 	%rd13, %r29, 4;
	add.s64 	%rd14, %rd1, %rd13;
	ld.global.f32 	%f29, [%rd14];
	mul.f32 	%f30, %f28, %f29;
	cvt.f64.f32 	%fd32, %f30;
	add.f64 	%fd33, %fd51, %fd32;
	ld.global.f32 	%f31, [%rd12+4];
	cvt.u64.u32 	%rd15, %r4;
	cvt.u64.u32 	%rd16, %r39;
	add.s64 	%rd17, %rd16, %rd15;
	shl.b64 	%rd18, %rd17, 2;
	add.s64 	%rd19, %rd1, %rd18;
	ld.global.f32 	%f32, [%rd19+4];
	mul.f32 	%f33, %f31, %f32;
	cvt.f64.f32 	%fd34, %f33;
	add.f64 	%fd35, %fd33, %fd34;
	ld.global.f32 	%f34, [%rd12+8];
	ld.global.f32 	%f35, [%rd19+8];
	mul.f32 	%f36, %f34, %f35;
	cvt.f64.f32 	%fd36, %f36;
	add.f64 	%fd37, %fd35, %fd36;
	ld.global.f32 	%f37, [%rd12+12];
	ld.global.f32 	%f38, [%rd19+12];
	mul.f32 	%f39, %f37, %f38;
	cvt.f64.f32 	%fd38, %f39;
	add.f64 	%fd51, %fd37, %fd38;
	add.s32 	%r39, %r39, 4;
$L__BB0_8:
	setp.eq.s32 	%p9, %r13, 0;
	@%p9 bra 	$L__BB0_13;
	setp.eq.s32 	%p10, %r13, 1;
	@%p10 bra 	$L__BB0_11;
	add.s32 	%r30, %r39, %r3;
	mul.wide.s32 	%rd20, %r30, 4;
	add.s64 	%rd21, %rd1, %rd20;
	ld.global.f32 	%f40, [%rd21];
	add.s32 	%r31, %r39, %r4;
	mul.wide.u32 	%rd22, %r31, 4;
	add.s64 	%rd23, %rd1, %rd22;
	ld.global.f32 	%f41, [%rd23];
	mul.f32 	%f42, %f40, %f41;
	cvt.f64.f32 	%fd40, %f42;
	add.f64 	%fd41, %fd51, %fd40;
	ld.global.f32 	%f43, [%rd21+4];
	cvt.u64.u32 	%rd24, %r4;
	cvt.u64.u32 	%rd25, %r39;
	add.s64 	%rd26, %rd25, %rd24;
	shl.b64 	%rd27, %rd26, 2;
	add.s64 	%rd28, %rd1, %rd27;
	ld.global.f32 	%f44, [%rd28+4];
	mul.f32 	%f45, %f43, %f44;
	cvt.f64.f32 	%fd42, %f45;
	add.f64 	%fd51, %fd41, %fd42;
	add.s32 	%r39, %r39, 2;
$L__BB0_11:
	and.b32  	%r32, %r18, 1;
	setp.eq.b32 	%p11, %r32, 1;
	not.pred 	%p12, %p11;
	@%p12 bra 	$L__BB0_13;
	add.s32 	%r33, %r39, %r3;
	mul.wide.s32 	%rd29, %r33, 4;
	add.s64 	%rd30, %rd1, %rd29;
	ld.global.f32 	%f46, [%rd30];
	add.s32 	%r34, %r39, %r4;
	mul.wide.u32 	%rd31, %r34, 4;
	add.s64 	%rd32, %rd1, %rd31;
	ld.global.f32 	%f47, [%rd32];
	mul.f32 	%f48, %f46, %f47;
	cvt.f64.f32 	%fd43, %f48;
	add.f64 	%fd51, %fd51, %fd43;
$L__BB0_13:
	cvt.rn.f32.f64 	%f49, %fd51;
$L__BB0_14:
	mad.lo.s32 	%r35, %r19, %r2, %r1;
	cvta.to.global.u64 	%rd33, %rd6;
	mul.wide.u32 	%rd34, %r35, 4;
	add.s64 	%rd35, %rd33, %rd34;
	st.global.f32 	[%rd35], %f49;
$L__BB0_15:
	ret;

}


// ===== COMPILED SASS (sm_100) =====

	.target	sm_100

	.elftype	@"ET_EXEC"


//--------------------- .note.nv.tkinfo           --------------------------
	.section	.note.nv.tkinfo,"",@"SHT_NOTE"
	.sectionflags	@"SHF_NOTE_NV_TKINFO"
	.tkinfo
        /*0018*/ 	.word	0x00000002
        /*0030*/ 	.string	""
        /*0030*/ 	.string	"ptxas"
        /*0030*/ 	.string	"Cuda compilation tools, release 13.0, V13.0.88"
        /*0030*/ 	.string	"Build cuda_13.0.r13.0/compiler.36424714_0"
        /*0030*/ 	.string	"-arch sm_100 -m 64 "



//--------------------- .note.nv.cuinfo           --------------------------
	.section	.note.nv.cuinfo,"",@"SHT_NOTE"
	.sectionflags	@"SHF_NOTE_NV_CUINFO"
        /*0018*/ 	.short	0x0002
        /*001a*/ 	.short	0x0064
        /*001c*/ 	.short	0x0082
	.zero		2


//--------------------- .nv.info                  --------------------------
	.section	.nv.info,"",@"SHT_CUDA_INFO"
	.align	4


	//----- nvinfo : EIATTR_REGCOUNT
	.align		4
        /*0000*/ 	.byte	0x04, 0x2f
        /*0002*/ 	.short	(.L_1 - .L_0)
	.align		4
.L_0:
        /*0004*/ 	.word	index@(_Z8mykernelPfPKfii)
        /*0008*/ 	.word	0x00000020


	//----- nvinfo : EIATTR_FRAME_SIZE
	.align		4
.L_1:
        /*000c*/ 	.byte	0x04, 0x11
        /*000e*/ 	.short	(.L_3 - .L_2)
	.align		4
.L_2:
        /*0010*/ 	.word	index@(_Z8mykernelPfPKfii)
        /*0014*/ 	.word	0x00000000


	//----- nvinfo : EIATTR_MIN_STACK_SIZE
	.align		4
.L_3:
        /*0018*/ 	.byte	0x04, 0x12
        /*001a*/ 	.short	(.L_5 - .L_4)
	.align		4
.L_4:
        /*001c*/ 	.word	index@(_Z8mykernelPfPKfii)
        /*0020*/ 	.word	0x00000000
.L_5:


//--------------------- .nv.compat                --------------------------
	.section	.nv.compat,"",@"SHT_CUDA_COMPAT_INFO"
	.align	4
        /*0000*/ 	.byte	0x02, 0x09, 0x00, 0x00, 0x02, 0x02, 0x01, 0x00, 0x02, 0x05, 0x05, 0x00, 0x03, 0x07, 0x01, 0x01
        /*0010*/ 	.byte	0x02, 0x03, 0x00, 0x00, 0x02, 0x06, 0x01, 0x00, 0x04, 0x0b, 0x08, 0x00, 0x01, 0x00, 0x00, 0x00
        /*0020*/ 	.byte	0x00, 0x00, 0x00, 0x00


//--------------------- .nv.info._Z8mykernelPfPKfii --------------------------
	.section	.nv.info._Z8mykernelPfPKfii,"",@"SHT_CUDA_INFO"
	.sectionflags	@""
	.align	4


	//----- nvinfo : EIATTR_CUDA_API_VERSION
	.align		4
        /*0000*/ 	.byte	0x04, 0x37
        /*0002*/ 	.short	(.L_7 - .L_6)
.L_6:
        /*0004*/ 	.word	0x00000082


	//----- nvinfo : EIATTR_KPARAM_INFO
	.align		4
.L_7:
        /*0008*/ 	.byte	0x04, 0x17
        /*000a*/ 	.short	(.L_9 - .L_8)
.L_8:
        /*000c*/ 	.word	0x00000000
        /*0010*/ 	.short	0x0003
        /*0012*/ 	.short	0x0014
        /*0014*/ 	.byte	0x00, 0xf0, 0x11, 0x00


	//----- nvinfo : EIATTR_KPARAM_INFO
	.align		4
.L_9:
        /*0018*/ 	.byte	0x04, 0x17
        /*001a*/ 	.short	(.L_11 - .L_10)
.L_10:
        /*001c*/ 	.word	0x00000000
        /*0020*/ 	.short	0x0002
        /*0022*/ 	.short	0x0010
        /*0024*/ 	.byte	0x00, 0xf0, 0x11, 0x00


	//----- nvinfo : EIATTR_KPARAM_INFO
	.align		4
.L_11:
        /*0028*/ 	.byte	0x04, 0x17
        /*002a*/ 	.short	(.L_13 - .L_12)
.L_12:
        /*002c*/ 	.word	0x00000000
        /*0030*/ 	.short	0x0001
        /*0032*/ 	.short	0x0008
        /*0034*/ 	.byte	0x00, 0xf5, 0x21, 0x00


	//----- nvinfo : EIATTR_KPARAM_INFO
	.align		4
.L_13:
        /*0038*/ 	.byte	0x04, 0x17
        /*003a*/ 	.short	(.L_15 - .L_14)
.L_14:
        /*003c*/ 	.word	0x00000000
        /*0040*/ 	.short	0x0000
        /*0042*/ 	.short	0x0000
        /*0044*/ 	.byte	0x00, 0xf5, 0x21, 0x00


	//----- nvinfo : EIATTR_SPARSE_MMA_MASK
	.align		4
.L_15:
        /*0048*/ 	.byte	0x03, 0x50
        /*004a*/ 	.short	0x0000


	//----- nvinfo : EIATTR_MAXREG_COUNT
	.align		4
        /*004c*/ 	.byte	0x03, 0x1b
        /*004e*/ 	.short	0x00ff


	//----- nvinfo : EIATTR_MERCURY_ISA_VERSION
	.align		4
        /*0050*/ 	.byte	0x03, 0x5f
        /*0052*/ 	.short	0x0101


	//----- nvinfo : EIATTR_VRC_CTA_INIT_COUNT
	.align		4
        /*0054*/ 	.byte	0x02, 0x4a
	.zero		1
	.zero		1


	//----- nvinfo : EIATTR_EXIT_INSTR_OFFSETS
	.align		4
        /*0058*/ 	.byte	0x04, 0x1c
        /*005a*/ 	.short	(.L_17 - .L_16)


	//   ....[0]....
.L_16:
        /*005c*/ 	.word	0x000000d0


	//   ....[1]....
        /*0060*/ 	.word	0x00000a40


	//----- nvinfo : EIATTR_CBANK_PARAM_SIZE
	.align		4
.L_17:
        /*0064*/ 	.byte	0x03, 0x19
        /*0066*/ 	.short	0x0018


	//----- nvinfo : EIATTR_PARAM_CBANK
	.align		4
        /*0068*/ 	.byte	0x04, 0x0a
        /*006a*/ 	.short	(.L_19 - .L_18)
	.align		4
.L_18:
        /*006c*/ 	.word	index@(.nv.constant0._Z8mykernelPfPKfii)
        /*0070*/ 	.short	0x0380
        /*0072*/ 	.short	0x0018


	//----- nvinfo : EIATTR_SW_WAR
	.align		4
.L_19:
        /*0074*/ 	.byte	0x04, 0x36
        /*0076*/ 	.short	(.L_21 - .L_20)
.L_20:
        /*0078*/ 	.word	0x00000008
.L_21:


//--------------------- .nv.callgraph             --------------------------
	.section	.nv.callgraph,"",@"SHT_CUDA_CALLGRAPH"
	.align	4
	.sectionentsize	8
	.align		4
        /*0000*/ 	.word	0x00000000
	.align		4
        /*0004*/ 	.word	0xffffffff
	.align		4
        /*0008*/ 	.word	0x00000000
	.align		4
        /*000c*/ 	.word	0xfffffffe
	.align		4
        /*0010*/ 	.word	0x00000000
	.align		4
        /*0014*/ 	.word	0xfffffffd
	.align		4
        /*0018*/ 	.word	0x00000000
	.align		4
        /*001c*/ 	.word	0xfffffffc


//--------------------- .text._Z8mykernelPfPKfii  --------------------------
	.section	.text._Z8mykernelPfPKfii,"ax",@progbits
	.align	128
        .global         _Z8mykernelPfPKfii
        .type           _Z8mykernelPfPKfii,@function
        .size           _Z8mykernelPfPKfii,(.L_x_7 - _Z8mykernelPfPKfii)
        .other          _Z8mykernelPfPKfii,@"STO_CUDA_ENTRY STV_DEFAULT"
_Z8mykernelPfPKfii:
.text._Z8mykernelPfPKfii:
[----:B------:R-:W-:Y:S01]  /*0000*/  LDC R1, c[0x0][0x37c] ;  /* 0x0000df00ff017b82 */ /* 0x000fe20000000800 */
[----:B------:R-:W0:Y:S07]  /*0010*/  S2R R4, SR_TID.X ;  /* 0x0000000000047919 */ /* 0x000e2e0000002100 */
[----:B------:R-:W0:Y:S01]  /*0020*/  S2UR UR4, SR_CTAID.X ;  /* 0x00000000000479c3 */ /* 0x000e220000002500 */
[----:B------:R-:W1:Y:S01]  /*0030*/  LDCU UR9, c[0x0][0x394] ;  /* 0x00007280ff0977ac */ /* 0x000e620008000800 */
[----:B------:R-:W2:Y:S06]  /*0040*/  S2R R0, SR_TID.Y ;  /* 0x0000000000007919 */ /* 0x000eac0000002200 */
[----:B------:R-:W0:Y:S08]  /*0050*/  LDC R3, c[0x0][0x360] ;  /* 0x0000d800ff037b82 */ /* 0x000e300000000800 */
[----:B------:R-:W2:Y:S08]  /*0060*/  S2UR UR5, SR_CTAID.Y ;  /* 0x00000000000579c3 */ /* 0x000eb00000002600 */
[----:B------:R-:W2:Y:S01]  /*0070*/  LDC R5, c[0x0][0x364] ;  /* 0x0000d900ff057b82 */ /* 0x000ea20000000800 */
[----:B0-----:R-:W-:-:S02]  /*0080*/  IMAD R4, R3, UR4, R4 ;  /* 0x0000000403047c24 */ /* 0x001fc4000f8e0204 */
[----:B--2---:R-:W-:-:S05]  /*0090*/  IMAD R3, R5, UR5, R0 ;  /* 0x0000000505037c24 */ /* 0x004fca000f8e0200 */
[----:B------:R-:W-:-:S04]  /*00a0*/  VIMNMX R0, PT, PT, R4, R3, !PT ;  /* 0x0000000304007248 */ /* 0x000fc80007fe0100 */
[----:B-1----:R-:W-:-:S04]  /*00b0*/  ISETP.GE.AND P0, PT, R0, UR9, PT ;  /* 0x0000000900007c0c */ /* 0x002fc8000bf06270 */
[----:B------:R-:W-:-:S13]  /*00c0*/  ISETP.GT.OR P0, PT, R3, R4, P0 ;  /* 0x000000040300720c */ /* 0x000fda0000704670 */
[----:B------:R-:W-:Y:S05]  /*00d0*/  @P0 EXIT ;  /* 0x000000000000094d */ /* 0x000fea0003800000 */
[----:B------:R-:W0:Y:S01]  /*00e0*/  LDCU UR6, c[0x0][0x390] ;  /* 0x00007200ff0677ac */ /* 0x000e220008000800 */
[----:B------:R-:W-:Y:S01]  /*00f0*/  HFMA2 R15, -RZ, RZ, 0, 0 ;  /* 0x00000000ff0f7431 */ /* 0x000fe200000001ff */
[----:B------:R-:W1:Y:S01]  /*0100*/  LDCU.64 UR10, c[0x0][0x358] ;  /* 0x00006b00ff0a77ac */ /* 0x000e620008000a00 */
[----:B0-----:R-:W-:-:S09]  /*0110*/  UISETP.GE.AND UP0, UPT, UR6, 0x1, UPT ;  /* 0x000000010600788c */ /* 0x001fd2000bf06270 */
[----:B-1----:R-:W-:Y:S05]  /*0120*/  BRA.U !UP0, `(.L_x_0) ;  /* 0x0000000908347547 */ /* 0x002fea000b800000 */
[----:B------:R-:W-:Y:S02]  /*0130*/  UISETP.GE.U32.AND UP1, UPT, UR6, 0x8, UPT ;  /* 0x000000080600788c */ /* 0x000fe4000bf26070 */
[----:B------:R-:W-:Y:S01]  /*0140*/  IMAD R2, R4, UR6, RZ ;  /* 0x0000000604027c24 */ /* 0x000fe2000f8e02ff */
[----:B------:R-:W-:Y:S02]  /*0150*/  ULOP3.LUT UR7, UR6, 0x7, URZ, 0xc0, !UPT ;  /* 0x0000000706077892 */ /* 0x000fe4000f8ec0ff */
[----:B------:R-:W-:Y:S01]  /*0160*/  IMAD R0, R3, UR6, RZ ;  /* 0x0000000603007c24 */ /* 0x000fe2000f8e02ff */
[----:B------:R-:W-:Y:S01]  /*0170*/  CS2R R14, SRZ ;  /* 0x00000000000e7805 */ /* 0x000fe2000001ff00 */
[----:B------:R-:W-:Y:S01]  /*0180*/  UMOV UR4, URZ ;  /* 0x000000ff00047c82 */ /* 0x000fe20008000000 */
[----:B------:R-:W-:Y:S01]  /*0190*/  UISETP.NE.AND UP0, UPT, UR7, URZ, UPT ;  /* 0x000000ff0700728c */ /* 0x000fe2000bf05270 */
[----:B------:R-:W-:Y:S10]  /*01a0*/  BRA.U !UP1, `(.L_x_1) ;  /* 0x0000000109ec7547 */ /* 0x000ff4000b800000 */
[----:B------:R-:W0:Y:S01]  /*01b0*/  LDCU.64 UR4, c[0x0][0x388] ;  /* 0x00007100ff0477ac */ /* 0x000e220008000a00 */
[----:B------:R-:W-:Y:S02]  /*01c0*/  MOV R5, R2 ;  /* 0x0000000200057202 */ /* 0x000fe40000000f00 */
[----:B------:R-:W-:Y:S01]  /*01d0*/  CS2R R14, SRZ ;  /* 0x00000000000e7805 */ /* 0x000fe2000001ff00 */
[----:B0-----:R-:W-:-:S04]  /*01e0*/  UIADD3 UR4, UP1, UPT, UR4, 0x10, URZ ;  /* 0x0000001004047890 */ /* 0x001fc8000ff3e0ff */
[----:B------:R-:W-:Y:S02]  /*01f0*/  UIADD3.X UR5, UPT, UPT, URZ, UR5, URZ, UP1, !UPT ;  /* 0x00000005ff057290 */ /* 0x000fe40008ffe4ff */
[----:B------:R-:W-:Y:S01]  /*0200*/  MOV R12, UR4 ;  /* 0x00000004000c7c02 */ /* 0x000fe20008000f00 */
[----:B------:R-:W-:-:S03]  /*0210*/  ULOP3.LUT UR4, UR6, 0x7ffffff8, URZ, 0xc0, !UPT ;  /* 0x7ffffff806047892 */ /* 0x000fc6000f8ec0ff */
[----:B------:R-:W-:Y:S01]  /*0220*/  MOV R13, UR5 ;  /* 0x00000005000d7c02 */ /* 0x000fe20008000f00 */
[----:B------:R-:W-:Y:S02]  /*0230*/  UIADD3 UR5, UPT, UPT, -UR4, URZ, URZ ;  /* 0x000000ff04057290 */ /* 0x000fe4000fffe1ff */
[----:B------:R-:W-:-:S03]  /*0240*/  IMAD.WIDE.U32 R6, R0, 0x4, R12 ;  /* 0x0000000400067825 */ /* 0x000fc600078e000c */
[----:B------:R-:W-:Y:S02]  /*0250*/  MOV R10, R6 ;  /* 0x00000006000a7202 */ /* 0x000fe40000000f00 */
[----:B------:R-:W-:-:S07]  /*0260*/  MOV R11, R7 ;  /* 0x00000007000b7202 */ /* 0x000fce0000000f00 */
.L_x_2:
[----:B------:R-:W-:Y:S01]  /*0270*/  IMAD.WIDE R26, R5, 0x4, R12 ;  /* 0x00000004051a7825 */ /* 0x000fe200078e020c */
[----:B------:R-:W2:Y:S04]  /*0280*/  LDG.E R21, desc[UR10][R10.64+-0x10] ;  /* 0xfffff00a0a157981 */ /* 0x000ea8000c1e1900 */
[----:B------:R-:W2:Y:S04]  /*0290*/  LDG.E R20, desc[UR10][R26.64+-0x10] ;  /* 0xfffff00a1a147981 */ /* 0x000ea8000c1e1900 */
[----:B------:R-:W3:Y:S04]  /*02a0*/  LDG.E R19, desc[UR10][R26.64+-0xc] ;  /* 0xfffff40a1a137981 */ /* 0x000ee8000c1e1900 */
[----:B------:R-:W3:Y:S04]  /*02b0*/  LDG.E R18, desc[UR10][R10.64+-0xc] ;  /* 0xfffff40a0a127981 */ /* 0x000ee8000c1e1900 */
[----:B------:R-:W4:Y:S04]  /*02c0*/  LDG.E R16, desc[UR10][R26.64+-0x8] ;  /* 0xfffff80a1a107981 */ /* 0x000f28000c1e1900 */
[----:B------:R-:W4:Y:S04]  /*02d0*/  LDG.E R17, desc[UR10][R10.64+-0x8] ;  /* 0xfffff80a0a117981 */ /* 0x000f28000c1e1900 */
[----:B------:R-:W5:Y:S04]  /*02e0*/  LDG.E R24, desc[UR10][R26.64+-0x4] ;  /* 0xfffffc0a1a187981 */ /* 0x000f68000c1e1900 */
[----:B------:R-:W5:Y:S04]  /*02f0*/  LDG.E R25, desc[UR10][R10.64+-0x4] ;  /* 0xfffffc0a0a197981 */ /* 0x000f68000c1e1900 */
[----:B------:R-:W5:Y:S04]  /*0300*/  LDG.E R6, desc[UR10][R26.64] ;  /* 0x0000000a1a067981 */ /* 0x000f68000c1e1900 */
[----:B------:R-:W5:Y:S04]  /*0310*/  LDG.E R7, desc[UR10][R10.64] ;  /* 0x0000000a0a077981 */ /* 0x000f68000c1e1900 */
[----:B------:R-:W5:Y:S04]  /*0320*/  LDG.E R8, desc[UR10][R26.64+0x4] ;  /* 0x0000040a1a087981 */ /* 0x000f68000c1e1900 */
[----:B------:R-:W5:Y:S04]  /*0330*/  LDG.E R9, desc[UR10][R10.64+0x4] ;  /* 0x0000040a0a097981 */ /* 0x000f68000c1e1900 */
[----:B------:R-:W5:Y:S04]  /*0340*/  LDG.E R22, desc[UR10][R26.64+0xc] ;  /* 0x00000c0a1a167981 */ /* 0x000f68000c1e1900 */
[----:B------:R-:W5:Y:S01]  /*0350*/  LDG.E R23, desc[UR10][R10.64+0xc] ;  /* 0x00000c0a0a177981 */ /* 0x000f62000c1e1900 */
[----:B--2---:R-:W-:-:S03]  /*0360*/  FMUL R28, R20, R21 ;  /* 0x00000015141c7220 */ /* 0x004fc60000400000 */
[----:B------:R-:W2:Y:S04]  /*0370*/  LDG.E R20, desc[UR10][R26.64+0x8] ;  /* 0x0000080a1a147981 */ /* 0x000ea8000c1e1900 */
[----:B------:R0:W2:Y:S01]  /*0380*/  LDG.E R21, desc[UR10][R10.64+0x8] ;  /* 0x0000080a0a157981 */ /* 0x0000a2000c1e1900 */
[----:B---3--:R-:W-:Y:S02]  /*0390*/  FMUL R29, R19, R18 ;  /* 0x00000012131d7220 */ /* 0x008fe40000400000 */
[----:B------:R4:W1:Y:S02]  /*03a0*/  F2F.F64.F32 R18, R28 ;  /* 0x0000001c00127310 */ /* 0x0008640000201800 */
[----:B----4-:R-:W-:-:S06]  /*03b0*/  FMUL R28, R16, R17 ;  /* 0x00000011101c7220 */ /* 0x010fcc0000400000 */
[----:B------:R-:W3:Y:S01]  /*03c0*/  F2F.F64.F32 R16, R29 ;  /* 0x0000001d00107310 */ /* 0x000ee20000201800 */
[----:B-1----:R-:W-:-:S07]  /*03d0*/  DADD R18, R18, R14 ;  /* 0x0000000012127229 */ /* 0x002fce000000000e */
[----:B------:R-:W1:Y:S01]  /*03e0*/  F2F.F64.F32 R14, R28 ;  /* 0x0000001c000e7310 */ /* 0x000e620000201800 */
[----:B-----5:R-:W-:Y:S01]  /*03f0*/  FMUL R24, R24, R25 ;  /* 0x0000001918187220 */ /* 0x020fe20000400000 */
[----:B---3--:R-:W-:-:S06]  /*0400*/  DADD R16, R18, R16 ;  /* 0x0000000012107229 */ /* 0x008fcc0000000010 */
[----:B------:R-:W3:Y:S01]  /*0410*/  F2F.F64.F32 R18, R24 ;  /* 0x0000001800127310 */ /* 0x000ee20000201800 */
[----:B------:R-:W-:Y:S01]  /*0420*/  FMUL R25, R6, R7 ;  /* 0x0000000706197220 */ /* 0x000fe20000400000 */
[----:B-1----:R-:W-:-:S06]  /*0430*/  DADD R14, R16, R14 ;  /* 0x00000000100e7229 */ /* 0x002fcc000000000e */
[----:B------:R-:W1:Y:S01]  /*0440*/  F2F.F64.F32 R6, R25 ;  /* 0x0000001900067310 */ /* 0x000e620000201800 */
[----:B------:R-:W-:Y:S01]  /*0450*/  FMUL R16, R8, R9 ;  /* 0x0000000908107220 */ /* 0x000fe20000400000 */
[----:B---3--:R-:W-:-:S06]  /*0460*/  DADD R14, R14, R18 ;  /* 0x000000000e0e7229 */ /* 0x008fcc0000000012 */
[----:B------:R-:W3:Y:S01]  /*0470*/  F2F.F64.F32 R8, R16 ;  /* 0x0000001000087310 */ /* 0x000ee20000201800 */
[----:B------:R-:W-:Y:S01]  /*0480*/  FMUL R22, R22, R23 ;  /* 0x0000001716167220 */ /* 0x000fe20000400000 */
[----:B-1----:R-:W-:Y:S01]  /*0490*/  DADD R14, R14, R6 ;  /* 0x000000000e0e7229 */ /* 0x002fe20000000006 */
[----:B------:R-:W-:-:S07]  /*04a0*/  UIADD3 UR5, UPT, UPT, UR5, 0x8, URZ ;  /* 0x0000000805057890 */ /* 0x000fce000fffe0ff */
[----:B---3--:R-:W-:Y:S02]  /*04b0*/  DADD R8, R14, R8 ;  /* 0x000000000e087229 */ /* 0x008fe40000000008 */
[----:B------:R-:W-:Y:S01]  /*04c0*/  F2F.F64.F32 R14, R22 ;  /* 0x00000016000e7310 */ /* 0x000fe20000201800 */
[----:B------:R-:W-:Y:S01]  /*04d0*/  UISETP.NE.AND UP1, UPT, UR5, URZ, UPT ;  /* 0x000000ff0500728c */ /* 0x000fe2000bf25270 */
[----:B0-----:R-:W-:Y:S02]  /*04e0*/  IADD3 R10, P0, PT, R10, 0x20, RZ ;  /* 0x000000200a0a7810 */ /* 0x001fe40007f1e0ff */
[----:B------:R-:W-:Y:S02]  /*04f0*/  IADD3 R5, PT, PT, R5, 0x8, RZ ;  /* 0x0000000805057810 */ /* 0x000fe40007ffe0ff */
[----:B------:R-:W-:Y:S01]  /*0500*/  IADD3.X R11, PT, PT, RZ, R11, RZ, P0, !PT ;  /* 0x0000000bff0b7210 */ /* 0x000fe200007fe4ff */
[----:B--2---:R-:W-:-:S04]  /*0510*/  FMUL R20, R20, R21 ;  /* 0x0000001514147220 */ /* 0x004fc80000400000 */
[----:B------:R-:W0:Y:S02]  /*0520*/  F2F.F64.F32 R6, R20 ;  /* 0x0000001400067310 */ /* 0x000e240000201800 */
[----:B0-----:R-:W-:-:S08]  /*0530*/  DADD R6, R8, R6 ;  /* 0x0000000008067229 */ /* 0x001fd00000000006 */
[----:B------:R-:W-:Y:S01]  /*0540*/  DADD R14, R6, R14 ;  /* 0x00000000060e7229 */ /* 0x000fe2000000000e */
[----:B------:R-:W-:Y:S10]  /*0550*/  BRA.U UP1, `(.L_x_2) ;  /* 0xfffffffd01447547 */ /* 0x000ff4000b83ffff */
.L_x_1:
[----:B------:R-:W-:Y:S05]  /*0560*/  BRA.U !UP0, `(.L_x_3) ;  /* 0x0000000508207547 */ /* 0x000fea000b800000 */
[----:B------:R-:W-:Y:S02]  /*0570*/  UISETP.GE.U32.AND UP0, UPT, UR7, 0x4, UPT ;  /* 0x000000040700788c */ /* 0x000fe4000bf06070 */
[----:B------:R-:W-:-:S04]  /*0580*/  ULOP3.LUT UR8, UR6, 0x3, URZ, 0xc0, !UPT ;  /* 0x0000000306087892 */ /* 0x000fc8000f8ec0ff */
[----:B------:R-:W-:-:S03]  /*0590*/  UISETP.NE.AND UP1, UPT, UR8, URZ, UPT ;  /* 0x000000ff0800728c */ /* 0x000fc6000bf25270 */
[----:B------:R-:W-:Y:S08]  /*05a0*/  BRA.U !UP0, `(.L_x_4) ;  /* 0x00000001087c7547 */ /* 0x000ff0000b800000 */
[----:B------:R-:W0:Y:S01]  /*05b0*/  LDC.64 R6, c[0x0][0x388] ;  /* 0x0000e200ff067b82 */ /* 0x000e220000000a00 */
[----:B------:R-:W1:Y:S01]  /*05c0*/  LDCU.64 UR12, c[0x0][0x388] ;  /* 0x00007100ff0c77ac */ /* 0x000e620008000a00 */
[----:B------:R-:W-:Y:S02]  /*05d0*/  IADD3 R11, PT, PT, R0, UR4, RZ ;  /* 0x00000004000b7c10 */ /* 0x000fe4000fffe0ff */
[----:B------:R-:W-:Y:S02]  /*05e0*/  IADD3 R5, PT, PT, R2, UR4, RZ ;  /* 0x0000000402057c10 */ /* 0x000fe4000fffe0ff */
[----:B------:R-:W-:-:S04]  /*05f0*/  IADD3 R8, P0, PT, R0, UR4, RZ ;  /* 0x0000000400087c10 */ /* 0x000fc8000ff1e0ff */
[----:B------:R-:W-:Y:S02]  /*0600*/  IADD3.X R9, PT, PT, RZ, RZ, RZ, P0, !PT ;  /* 0x000000ffff097210 */ /* 0x000fe400007fe4ff */
[----:B-1----:R-:W-:Y:S01]  /*0610*/  LEA R12, P0, R8, UR12, 0x2 ;  /* 0x0000000c080c7c11 */ /* 0x002fe2000f8010ff */
[----:B0-----:R-:W-:-:S04]  /*0620*/  IMAD.WIDE.U32 R10, R11, 0x4, R6 ;  /* 0x000000040b0a7825 */ /* 0x001fc800078e0006 */
[----:B------:R-:W-:Y:S02]  /*0630*/  IMAD.WIDE R6, R5, 0x4, R6 ;  /* 0x0000000405067825 */ /* 0x000fe400078e0206 */
[----:B------:R-:W2:Y:S01]  /*0640*/  LDG.E R10, desc[UR10][R10.64] ;  /* 0x0000000a0a0a7981 */ /* 0x000ea2000c1e1900 */
[----:B------:R-:W-:-:S03]  /*0650*/  LEA.HI.X R13, R8, UR13, R9, 0x2, P0 ;  /* 0x0000000d080d7c11 */ /* 0x000fc600080f1409 */
[----:B------:R-:W2:Y:S04]  /*0660*/  LDG.E R5, desc[UR10][R6.64] ;  /* 0x0000000a06057981 */ /* 0x000ea8000c1e1900 */
[----:B------:R-:W3:Y:S04]  /*0670*/  LDG.E R16, desc[UR10][R6.64+0x4] ;  /* 0x0000040a06107981 */ /* 0x000ee8000c1e1900 */
[----:B------:R-:W3:Y:S04]  /*0680*/  LDG.E R17, desc[UR10][R12.64+0x4] ;  /* 0x0000040a0c117981 */ /* 0x000ee8000c1e1900 */
[----:B------:R-:W4:Y:S04]  /*0690*/  LDG.E R18, desc[UR10][R6.64+0x8] ;  /* 0x0000080a06127981 */ /* 0x000f28000c1e1900 */
[----:B------:R-:W4:Y:S04]  /*06a0*/  LDG.E R19, desc[UR10][R12.64+0x8] ;  /* 0x0000080a0c137981 */ /* 0x000f28000c1e1900 */
[----:B------:R-:W5:Y:S04]  /*06b0*/  LDG.E R21, desc[UR10][R12.64+0xc] ;  /* 0x00000c0a0c157981 */ /* 0x000f68000c1e1900 */
[----:B------:R-:W5:Y:S01]  /*06c0*/  LDG.E R20, desc[UR10][R6.64+0xc] ;  /* 0x00000c0a06147981 */ /* 0x000f62000c1e1900 */
[----:B------:R-:W-:Y:S01]  /*06d0*/  UIADD3 UR4, UPT, UPT, UR4, 0x4, URZ ;  /* 0x0000000404047890 */ /* 0x000fe2000fffe0ff */
[----:B--2---:R-:W-:-:S04]  /*06e0*/  FMUL R5, R5, R10 ;  /* 0x0000000a05057220 */ /* 0x004fc80000400000 */
[----:B------:R-:W0:Y:S01]  /*06f0*/  F2F.F64.F32 R8, R5 ;  /* 0x0000000500087310 */ /* 0x000e220000201800 */
[----:B---3--:R-:W-:-:S07]  /*0700*/  FMUL R16, R16, R17 ;  /* 0x0000001110107220 */ /* 0x008fce0000400000 */
[----:B------:R-:W1:Y:S01]  /*0710*/  F2F.F64.F32 R10, R16 ;  /* 0x00000010000a7310 */ /* 0x000e620000201800 */
[----:B----4-:R-:W-:Y:S01]  /*0720*/  FMUL R18, R18, R19 ;  /* 0x0000001312127220 */ /* 0x010fe20000400000 */
[----:B0-----:R-:W-:-:S06]  /*0730*/  DADD R8, R14, R8 ;  /* 0x000000000e087229 */ /* 0x001fcc0000000008 */
[----:B------:R-:W0:Y:S01]  /*0740*/  F2F.F64.F32 R14, R18 ;  /* 0x00000012000e7310 */ /* 0x000e220000201800 */
[----:B-----5:R-:W-:Y:S01]  /*0750*/  FMUL R20, R20, R21 ;  /* 0x0000001514147220 */ /* 0x020fe20000400000 */
[----:B-1----:R-:W-:-:S06]  /*0760*/  DADD R8, R8, R10 ;  /* 0x0000000008087229 */ /* 0x002fcc000000000a */
[----:B------:R-:W1:Y:S02]  /*0770*/  F2F.F64.F32 R10, R20 ;  /* 0x00000014000a7310 */ /* 0x000e640000201800 */
[----:B0-----:R-:W-:-:S08]  /*0780*/  DADD R14, R8, R14 ;  /* 0x00000000080e7229 */ /* 0x001fd0000000000e */
[----:B-1----:R-:W-:-:S11]  /*0790*/  DADD R14, R14, R10 ;  /* 0x000000000e0e7229 */ /* 0x002fd6000000000a */
.L_x_4:
[----:B------:R-:W-:Y:S05]  /*07a0*/  BRA.U !UP1, `(.L_x_3) ;  /* 0x0000000109907547 */ /* 0x000fea000b800000 */
[----:B------:R-:W-:Y:S02]  /*07b0*/  UISETP.NE.AND UP0, UPT, UR8, 0x1, UPT ;  /* 0x000000010800788c */ /* 0x000fe4000bf05270 */
[----:B------:R-:W-:-:S04]  /*07c0*/  ULOP3.LUT UR5, UR6, 0x1, URZ, 0xc0, !UPT ;  /* 0x0000000106057892 */ /* 0x000fc8000f8ec0ff */
[----:B------:R-:W-:-:S03]  /*07d0*/  UISETP.NE.U32.AND UP1, UPT, UR5, 0x1, UPT ;  /* 0x000000010500788c */ /* 0x000fc6000bf25070 */
        /* <DEDUP_REMOVED lines=9> */
[----:B------:R-:W-:Y:S01]  /*0870*/  IMAD.WIDE R6, R5, 0x4, R6 ;  /* 0x0000000405067825 */ /* 0x000fe200078e0206 */
[----:B------:R-:W-:Y:S01]  /*0880*/  LEA.HI.X R13, R10, UR7, R11, 0x2, P0 ;  /* 0x000000070a0d7c11 */ /* 0x000fe200080f140b */
[----:B------:R-:W2:Y:S04]  /*0890*/  LDG.E R8, desc[UR10][R8.64] ;  /* 0x0000000a08087981 */ /* 0x000ea8000c1e1900 */
[----:B------:R-:W2:Y:S04]  /*08a0*/  LDG.E R5, desc[UR10][R6.64] ;  /* 0x0000000a06057981 */ /* 0x000ea8000c1e1900 */
[----:B------:R-:W3:Y:S04]  /*08b0*/  LDG.E R13, desc[UR10][R12.64+0x4] ;  /* 0x0000040a0c0d7981 */ /* 0x000ee8000c1e1900 */
[----:B------:R-:W3:Y:S01]  /*08c0*/  LDG.E R16, desc[UR10][R6.64+0x4] ;  /* 0x0000040a06107981 */ /* 0x000ee2000c1e1900 */
[----:B------:R-:W-:Y:S01]  /*08d0*/  UIADD3 UR4, UPT, UPT, UR4, 0x2, URZ ;  /* 0x0000000204047890 */ /* 0x000fe2000fffe0ff */
[----:B--2---:R-:W-:-:S04]  /*08e0*/  FMUL R5, R5, R8 ;  /* 0x0000000805057220 */ /* 0x004fc80000400000 */
[----:B------:R-:W0:Y:S01]  /*08f0*/  F2F.F64.F32 R10, R5 ;  /* 0x00000005000a7310 */ /* 0x000e220000201800 */
[----:B---3--:R-:W-:-:S07]  /*0900*/  FMUL R16, R16, R13 ;  /* 0x0000000d10107220 */ /* 0x008fce0000400000 */
[----:B------:R-:W1:Y:S01]  /*0910*/  F2F.F64.F32 R16, R16 ;  /* 0x0000001000107310 */ /* 0x000e620000201800 */
[----:B0-----:R-:W-:-:S08]  /*0920*/  DADD R10, R14, R10 ;  /* 0x000000000e0a7229 */ /* 0x001fd0000000000a */
[----:B-1----:R-:W-:-:S11]  /*0930*/  DADD R14, R10, R16 ;  /* 0x000000000a0e7229 */ /* 0x002fd60000000010 */
.L_x_5:
[----:B------:R-:W-:Y:S05]  /*0940*/  BRA.U UP1, `(.L_x_3) ;  /* 0x0000000101287547 */ /* 0x000fea000b800000 */
[----:B------:R-:W0:Y:S01]  /*0950*/  LDC.64 R8, c[0x0][0x388] ;  /* 0x0000e200ff087b82 */ /* 0x000e220000000a00 */
[----:B------:R-:W-:Y:S02]  /*0960*/  IADD3 R7, PT, PT, R2, UR4, RZ ;  /* 0x0000000402077c10 */ /* 0x000fe4000fffe0ff */
[----:B------:R-:W-:-:S03]  /*0970*/  IADD3 R5, PT, PT, R0, UR4, RZ ;  /* 0x0000000400057c10 */ /* 0x000fc6000fffe0ff */
[----:B0-----:R-:W-:-:S04]  /*0980*/  IMAD.WIDE R6, R7, 0x4, R8 ;  /* 0x0000000407067825 */ /* 0x001fc800078e0208 */
[----:B------:R-:W-:Y:S02]  /*0990*/  IMAD.WIDE.U32 R8, R5, 0x4, R8 ;  /* 0x0000000405087825 */ /* 0x000fe400078e0008 */
[----:B------:R-:W2:Y:S04]  /*09a0*/  LDG.E R6, desc[UR10][R6.64] ;  /* 0x0000000a06067981 */ /* 0x000ea8000c1e1900 */
[----:B------:R-:W2:Y:S02]  /*09b0*/  LDG.E R9, desc[UR10][R8.64] ;  /* 0x0000000a08097981 */ /* 0x000ea4000c1e1900 */
[----:B--2---:R-:W-:-:S06]  /*09c0*/  FMUL R10, R6, R9 ;  /* 0x00000009060a7220 */ /* 0x004fcc0000400000 */
[----:B------:R-:W0:Y:S02]  /*09d0*/  F2F.F64.F32 R10, R10 ;  /* 0x0000000a000a7310 */ /* 0x000e240000201800 */
[----:B0-----:R-:W-:-:S11]  /*09e0*/  DADD R14, R14, R10 ;  /* 0x000000000e0e7229 */ /* 0x001fd6000000000a */
.L_x_3:
[----:B------:R0:W1:Y:S02]  /*09f0*/  F2F.F32.F64 R15, R14 ;  /* 0x0000000e000f7310 */ /* 0x0000640000301000 */
.L_x_0:
[----:B------:R-:W2:Y:S01]  /*0a00*/  LDC.64 R6, c[0x0][0x380] ;  /* 0x0000e000ff067b82 */ /* 0x000ea20000000a00 */
[----:B------:R-:W-:-:S04]  /*0a10*/  IMAD R3, R3, UR9, R4 ;  /* 0x0000000903037c24 */ /* 0x000fc8000f8e0204 */
[----:B--2---:R-:W-:-:S05]  /*0a20*/  IMAD.WIDE.U32 R2, R3, 0x4, R6 ;  /* 0x0000000403027825 */ /* 0x004fca00078e0006 */
[----:B-1----:R-:W-:Y:S01]  /*0a30*/  STG.E desc[UR10][R2.64], R15 ;  /* 0x0000000f02007986 */ /* 0x002fe2000c10190a */
[----:B------:R-:W-:Y:S05]  /*0a40*/  EXIT ;  /* 0x000000000000794d */ /* 0x000fea0003800000 */
.L_x_6:
[----:B------:R-:W-:-:S00]  /*0a50*/  BRA `(.L_x_6) ;  /* 0xfffffffc00fc7947 */ /* 0x000fc0000383ffff */
[----:B------:R-:W-:-:S00]  /*0a60*/  NOP ;  /* 0x0000000000007918 */ /* 0x000fc00000000000 */
        /* <DEDUP_REMOVED lines=9> */
.L_x_7:


//--------------------- .nv.shared.reserved.0     --------------------------
	.section	.nv.shared.reserved.0,"aw",@nobits
	.weak		__nv_reservedSMEM_offset_0_alias
	.size		__nv_reservedSMEM_offset_0_alias, 0, 64
	.other		__nv_reservedSMEM_offset_0_alias,@"STO_CUDA_RESERVED_SHARED STV_DEFAULT"
__nv_reservedSMEM_offset_0_alias:
	.zero		0
	.zero		64


//--------------------- .nv.constant0._Z8mykernelPfPKfii --------------------------
	.section	.nv.constant0._Z8mykernelPfPKfii,"a",@progbits
	.sectionflags	@""
	.align	4
.nv.constant0._Z8mykernelPfPKfii:
	.zero		920


//--------------------- SYMBOLS --------------------------

	.type		.nv.reservedSmem.offset0,@object
	.size		.nv.reservedSmem.offset0,0x4
